//
// Generated by NVIDIA NVVM Compiler
//
// Compiler Build ID: CL-36424714
// Cuda compilation tools, release 13.0, V13.0.88
// Based on NVVM 20.0.0
//

.version 9.0
.target sm_100
.address_size 64

	// .globl	_Z9FP16_GELUILi8EEvP6__halfS1_i

.visible .entry _Z9FP16_GELUILi8EEvP6__halfS1_i(
	.param .u64 .ptr .align 1 _Z9FP16_GELUILi8EEvP6__halfS1_i_param_0,
	.param .u64 .ptr .align 1 _Z9FP16_GELUILi8EEvP6__halfS1_i_param_1,
	.param .u32 _Z9FP16_GELUILi8EEvP6__halfS1_i_param_2
)
{
	.reg .pred 	%p<19>;
	.reg .b32 	%r<145>;
	.reg .b32 	%f<133>;
	.reg .b64 	%rd<10>;

	ld.param.u64 	%rd2, [_Z9FP16_GELUILi8EEvP6__halfS1_i_param_0];
	ld.param.u64 	%rd3, [_Z9FP16_GELUILi8EEvP6__halfS1_i_param_1];
	ld.param.u32 	%r10, [_Z9FP16_GELUILi8EEvP6__halfS1_i_param_2];
	mov.u32 	%r11, %ctaid.x;
	mov.u32 	%r1, %ntid.x;
	mov.u32 	%r12, %tid.x;
	mad.lo.s32 	%r13, %r11, %r1, %r12;
	shl.b32 	%r144, %r13, 3;
	setp.ge.s32 	%p1, %r144, %r10;
	@%p1 bra 	$L__BB0_3;
	mov.f32 	%f1, 0f3F800000;
	// begin inline asm
	{.reg .f16 low;
  cvt.rn.f16.f32 low, %f1;
  mov.b32 %r14, {low,low};}

	// end inline asm
	mov.f32 	%f2, 0f3D372713;
	// begin inline asm
	{.reg .f16 low;
  cvt.rn.f16.f32 low, %f2;
  mov.b32 %r15, {low,low};}

	// end inline asm
	mov.f32 	%f3, 0f3F4C422A;
	// begin inline asm
	{.reg .f16 low;
  cvt.rn.f16.f32 low, %f3;
  mov.b32 %r16, {low,low};}

	// end inline asm
	mov.f32 	%f4, 0f3F000000;
	// begin inline asm
	{.reg .f16 low;
  cvt.rn.f16.f32 low, %f4;
  mov.b32 %r17, {low,low};}

	// end inline asm
	mov.u32 	%r18, %nctaid.x;
	mul.lo.s32 	%r19, %r18, %r1;
	shl.b32 	%r7, %r19, 3;
	cvta.to.global.u64 	%rd1, %rd3;
$L__BB0_2:
	mul.wide.s32 	%rd8, %r144, 2;
	add.s64 	%rd9, %rd1, %rd8;
	add.s64 	%rd4, %rd2, %rd8;
	// begin inline asm
	ld.global.nc.b32 %r20, [%rd4];
	// end inline asm
	// begin inline asm
	{mul.f16x2 %r21,%r20,%r20;
}
	// end inline asm
	// begin inline asm
	{mul.f16x2 %r24,%r21,%r20;
}
	// end inline asm
	// begin inline asm
	{mul.f16x2 %r27,%r15,%r24;
}
	// end inline asm
	// begin inline asm
	{add.f16x2 %r30,%r14,%r27;
}
	// end inline asm
	// begin inline asm
	{mul.f16x2 %r33,%r16,%r20;
}
	// end inline asm
	// begin inline asm
	{mul.f16x2 %r36,%r33,%r30;
}
	// end inline asm
	// begin inline asm
	{.reg .f16 low,high;
  mov.b32 {low,high},%r36;
  cvt.f32.f16 %f5, low;}

	// end inline asm
	// begin inline asm
	{.reg .f16 low,high;
  mov.b32 {low,high},%r36;
  cvt.f32.f16 %f6, high;}

	// end inline asm
	abs.f32 	%f21, %f5;
	mul.f32 	%f22, %f21, 0f4038AA3B;
	ex2.approx.ftz.f32 	%f23, %f22;
	add.f32 	%f24, %f23, 0f3F800000;
	rcp.approx.ftz.f32 	%f25, %f24;
	fma.rn.f32 	%f26, %f25, 0fC0000000, 0f3F800000;
	setp.ge.f32 	%p2, %f21, 0f41102CB4;
	selp.f32 	%f27, 0f3F800000, %f26, %p2;
	copysign.f32 	%f28, %f5, %f27;
	mul.f32 	%f29, %f5, %f5;
	fma.rn.f32 	%f30, %f29, 0f3C80F082, 0fBD563CAE;
	fma.rn.f32 	%f31, %f30, %f29, 0f3E085941;
	fma.rn.f32 	%f32, %f31, %f29, 0fBEAAA9ED;
	fma.rn.f32 	%f33, %f32, %f29, 0f00000000;
	fma.rn.f32 	%f34, %f33, %f5, %f5;
	setp.ge.f32 	%p3, %f21, 0f3F19999A;
	selp.f32 	%f7, %f28, %f34, %p3;
	abs.f32 	%f35, %f6;
	mul.f32 	%f36, %f35, 0f4038AA3B;
	ex2.approx.ftz.f32 	%f37, %f36;
	add.f32 	%f38, %f37, 0f3F800000;
	rcp.approx.ftz.f32 	%f39, %f38;
	fma.rn.f32 	%f40, %f39, 0fC0000000, 0f3F800000;
	setp.ge.f32 	%p4, %f35, 0f41102CB4;
	selp.f32 	%f41, 0f3F800000, %f40, %p4;
	copysign.f32 	%f42, %f6, %f41;
	mul.f32 	%f43, %f6, %f6;
	fma.rn.f32 	%f44, %f43, 0f3C80F082, 0fBD563CAE;
	fma.rn.f32 	%f45, %f44, %f43, 0f3E085941;
	fma.rn.f32 	%f46, %f45, %f43, 0fBEAAA9ED;
	fma.rn.f32 	%f47, %f46, %f43, 0f00000000;
	fma.rn.f32 	%f48, %f47, %f6, %f6;
	setp.ge.f32 	%p5, %f35, 0f3F19999A;
	selp.f32 	%f8, %f42, %f48, %p5;
	// begin inline asm
	{mul.f16x2 %r41,%r17,%r20;
}
	// end inline asm
	// begin inline asm
	{ cvt.rn.f16x2.f32 %r44, %f8, %f7; }

	// end inline asm
	// begin inline asm
	{add.f16x2 %r45,%r14,%r44;
}
	// end inline asm
	// begin inline asm
	{mul.f16x2 %r48,%r41,%r45;
}
	// end inline asm
	st.global.u32 	[%rd9], %r48;
	add.s64 	%rd5, %rd4, 4;
	// begin inline asm
	ld.global.nc.b32 %r51, [%rd5];
	// end inline asm
	// begin inline asm
	{mul.f16x2 %r52,%r51,%r51;
}
	// end inline asm
	// begin inline asm
	{mul.f16x2 %r55,%r52,%r51;
}
	// end inline asm
	// begin inline asm
	{mul.f16x2 %r58,%r15,%r55;
}
	// end inline asm
	// begin inline asm
	{add.f16x2 %r61,%r14,%r58;
}
	// end inline asm
	// begin inline asm
	{mul.f16x2 %r64,%r16,%r51;
}
	// end inline asm
	// begin inline asm
	{mul.f16x2 %r67,%r64,%r61;
}
	// end inline asm
	// begin inline asm
	{.reg .f16 low,high;
  mov.b32 {low,high},%r67;
  cvt.f32.f16 %f9, low;}

	// end inline asm
	// begin inline asm
	{.reg .f16 low,high;
  mov.b32 {low,high},%r67;
  cvt.f32.f16 %f10, high;}

	// end inline asm
	abs.f32 	%f49, %f9;
	mul.f32 	%f50, %f49, 0f4038AA3B;
	ex2.approx.ftz.f32 	%f51, %f50;
	add.f32 	%f52, %f51, 0f3F800000;
	rcp.approx.ftz.f32 	%f53, %f52;
	fma.rn.f32 	%f54, %f53, 0fC0000000, 0f3F800000;
	setp.ge.f32 	%p6, %f49, 0f41102CB4;
	selp.f32 	%f55, 0f3F800000, %f54, %p6;
	copysign.f32 	%f56, %f9, %f55;
	mul.f32 	%f57, %f9, %f9;
	fma.rn.f32 	%f58, %f57, 0f3C80F082, 0fBD563CAE;
	fma.rn.f32 	%f59, %f58, %f57, 0f3E085941;
	fma.rn.f32 	%f60, %f59, %f57, 0fBEAAA9ED;
	fma.rn.f32 	%f61, %f60, %f57, 0f00000000;
	fma.rn.f32 	%f62, %f61, %f9, %f9;
	setp.ge.f32 	%p7, %f49, 0f3F19999A;
	selp.f32 	%f11, %f56, %f62, %p7;
	abs.f32 	%f63, %f10;
	mul.f32 	%f64, %f63, 0f4038AA3B;
	ex2.approx.ftz.f32 	%f65, %f64;
	add.f32 	%f66, %f65, 0f3F800000;
	rcp.approx.ftz.f32 	%f67, %f66;
	fma.rn.f32 	%f68, %f67, 0fC0000000, 0f3F800000;
	setp.ge.f32 	%p8, %f63, 0f41102CB4;
	selp.f32 	%f69, 0f3F800000, %f68, %p8;
	copysign.f32 	%f70, %f10, %f69;
	mul.f32 	%f71, %f10, %f10;
	fma.rn.f32 	%f72, %f71, 0f3C80F082, 0fBD563CAE;
	fma.rn.f32 	%f73, %f72, %f71, 0f3E085941;
	fma.rn.f32 	%f74, %f73, %f71, 0fBEAAA9ED;
	fma.rn.f32 	%f75, %f74, %f71, 0f00000000;
	fma.rn.f32 	%f76, %f75, %f10, %f10;
	setp.ge.f32 	%p9, %f63, 0f3F19999A;
	selp.f32 	%f12, %f70, %f76, %p9;
	// begin inline asm
	{mul.f16x2 %r72,%r17,%r51;
}
	// end inline asm
	// begin inline asm
	{ cvt.rn.f16x2.f32 %r75, %f12, %f11; }

	// end inline asm
	// begin inline asm
	{add.f16x2 %r76,%r14,%r75;
}
	// end inline asm
	// begin inline asm
	{mul.f16x2 %r79,%r72,%r76;
}
	// end inline asm
	st.global.u32 	[%rd9+4], %r79;
	add.s64 	%rd6, %rd4, 8;
	// begin inline asm
	ld.global.nc.b32 %r82, [%rd6];
	// end inline asm
	// begin inline asm
	{mul.f16x2 %r83,%r82,%r82;
}
	// end inline asm
	// begin inline asm
	{mul.f16x2 %r86,%r83,%r82;
}
	// end inline asm
	// begin inline asm
	{mul.f16x2 %r89,%r15,%r86;
}
	// end inline asm
	// begin inline asm
	{add.f16x2 %r92,%r14,%r89;
}
	// end inline asm
	// begin inline asm
	{mul.f16x2 %r95,%r16,%r82;
}
	// end inline asm
	// begin inline asm
	{mul.f16x2 %r98,%r95,%r92;
}
	// end inline asm
	// begin inline asm
	{.reg .f16 low,high;
  mov.b32 {low,high},%r98;
  cvt.f32.f16 %f13, low;}

	// end inline asm
	// begin inline asm
	{.reg .f16 low,high;
  mov.b32 {low,high},%r98;
  cvt.f32.f16 %f14, high;}

	// end inline asm
	abs.f32 	%f77, %f13;
	mul.f32 	%f78, %f77, 0f4038AA3B;
	ex2.approx.ftz.f32 	%f79, %f78;
	add.f32 	%f80, %f79, 0f3F800000;
	rcp.approx.ftz.f32 	%f81, %f80;
	fma.rn.f32 	%f82, %f81, 0fC0000000, 0f3F800000;
	setp.ge.f32 	%p10, %f77, 0f41102CB4;
	selp.f32 	%f83, 0f3F800000, %f82, %p10;
	copysign.f32 	%f84, %f13, %f83;
	mul.f32 	%f85, %f13, %f13;
	fma.rn.f32 	%f86, %f85, 0f3C80F082, 0fBD563CAE;
	fma.rn.f32 	%f87, %f86, %f85, 0f3E085941;
	fma.rn.f32 	%f88, %f87, %f85, 0fBEAAA9ED;
	fma.rn.f32 	%f89, %f88, %f85, 0f00000000;
	fma.rn.f32 	%f90, %f89, %f13, %f13;
	setp.ge.f32 	%p11, %f77, 0f3F19999A;
	selp.f32 	%f15, %f84, %f90, %p11;
	abs.f32 	%f91, %f14;
	mul.f32 	%f92, %f91, 0f4038AA3B;
	ex2.approx.ftz.f32 	%f93, %f92;
	add.f32 	%f94, %f93, 0f3F800000;
	rcp.approx.ftz.f32 	%f95, %f94;
	fma.rn.f32 	%f96, %f95, 0fC0000000, 0f3F800000;
	setp.ge.f32 	%p12, %f91, 0f41102CB4;
	selp.f32 	%f97, 0f3F800000, %f96, %p12;
	copysign.f32 	%f98, %f14, %f97;
	mul.f32 	%f99, %f14, %f14;
	fma.rn.f32 	%f100, %f99, 0f3C80F082, 0fBD563CAE;
	fma.rn.f32 	%f101, %f100, %f99, 0f3E085941;
	fma.rn.f32 	%f102, %f101, %f99, 0fBEAAA9ED;
	fma.rn.f32 	%f103, %f102, %f99, 0f00000000;
	fma.rn.f32 	%f104, %f103, %f14, %f14;
	setp.ge.f32 	%p13, %f91, 0f3F19999A;
	selp.f32 	%f16, %f98, %f104, %p13;
	// begin inline asm
	{mul.f16x2 %r103,%r17,%r82;
}
	// end inline asm
	// begin inline asm
	{ cvt.rn.f16x2.f32 %r106, %f16, %f15; }

	// end inline asm
	// begin inline asm
	{add.f16x2 %r107,%r14,%r106;
}
	// end inline asm
	// begin inline asm
	{mul.f16x2 %r110,%r103,%r107;
}
	// end inline asm
	st.global.u32 	[%rd9+8], %r110;
	add.s64 	%rd7, %rd4, 12;
	// begin inline asm
	ld.global.nc.b32 %r113, [%rd7];
	// end inline asm
	// begin inline asm
	{mul.f16x2 %r114,%r113,%r113;
}
	// end inline asm
	// begin inline asm
	{mul.f16x2 %r117,%r114,%r113;
}
	// end inline asm
	// begin inline asm
	{mul.f16x2 %r120,%r15,%r117;
}
	// end inline asm
	// begin inline asm
	{add.f16x2 %r123,%r14,%r120;
}
	// end inline asm
	// begin inline asm
	{mul.f16x2 %r126,%r16,%r113;
}
	// end inline asm
	// begin inline asm
	{mul.f16x2 %r129,%r126,%r123;
}
	// end inline asm
	// begin inline asm
	{.reg .f16 low,high;
  mov.b32 {low,high},%r129;
  cvt.f32.f16 %f17, low;}

	// end inline asm
	// begin inline asm
	{.reg .f16 low,high;
  mov.b32 {low,high},%r129;
  cvt.f32.f16 %f18, high;}

	// end inline asm
	abs.f32 	%f105, %f17;
	mul.f32 	%f106, %f105, 0f4038AA3B;
	ex2.approx.ftz.f32 	%f107, %f106;
	add.f32 	%f108, %f107, 0f3F800000;
	rcp.approx.ftz.f32 	%f109, %f108;
	fma.rn.f32 	%f110, %f109, 0fC0000000, 0f3F800000;
	setp.ge.f32 	%p14, %f105, 0f41102CB4;
	selp.f32 	%f111, 0f3F800000, %f110, %p14;
	copysign.f32 	%f112, %f17, %f111;
	mul.f32 	%f113, %f17, %f17;
	fma.rn.f32 	%f114, %f113, 0f3C80F082, 0fBD563CAE;
	fma.rn.f32 	%f115, %f114, %f113, 0f3E085941;
	fma.rn.f32 	%f116, %f115, %f113, 0fBEAAA9ED;
	fma.rn.f32 	%f117, %f116, %f113, 0f00000000;
	fma.rn.f32 	%f118, %f117, %f17, %f17;
	setp.ge.f32 	%p15, %f105, 0f3F19999A;
	selp.f32 	%f19, %f112, %f118, %p15;
	abs.f32 	%f119, %f18;
	mul.f32 	%f120, %f119, 0f4038AA3B;
	ex2.approx.ftz.f32 	%f121, %f120;
	add.f32 	%f122, %f121, 0f3F800000;
	rcp.approx.ftz.f32 	%f123, %f122;
	fma.rn.f32 	%f124, %f123, 0fC0000000, 0f3F800000;
	setp.ge.f32 	%p16, %f119, 0f41102CB4;
	selp.f32 	%f125, 0f3F800000, %f124, %p16;
	copysign.f32 	%f126, %f18, %f125;
	mul.f32 	%f127, %f18, %f18;
	fma.rn.f32 	%f128, %f127, 0f3C80F082, 0fBD563CAE;
	fma.rn.f32 	%f129, %f128, %f127, 0f3E085941;
	fma.rn.f32 	%f130, %f129, %f127, 0fBEAAA9ED;
	fma.rn.f32 	%f131, %f130, %f127, 0f00000000;
	fma.rn.f32 	%f132, %f131, %f18, %f18;
	setp.ge.f32 	%p17, %f119, 0f3F19999A;
	selp.f32 	%f20, %f126, %f132, %p17;
	// begin inline asm
	{mul.f16x2 %r134,%r17,%r113;
}
	// end inline asm
	// begin inline asm
	{ cvt.rn.f16x2.f32 %r137, %f20, %f19; }

	// end inline asm
	// begin inline asm
	{add.f16x2 %r138,%r14,%r137;
}
	// end inline asm
	// begin inline asm
	{mul.f16x2 %r141,%r134,%r138;
}
	// end inline asm
	st.global.u32 	[%rd9+12], %r141;
	add.s32 	%r144, %r144, %r7;
	setp.lt.s32 	%p18, %r144, %r10;
	@%p18 bra 	$L__BB0_2;
$L__BB0_3:
	ret;

}


// ===== COMPILED SASS (sm_100) =====

	.target	sm_100

	.elftype	@"ET_EXEC"


//--------------------- .note.nv.tkinfo           --------------------------
	.section	.note.nv.tkinfo,"",@"SHT_NOTE"
	.sectionflags	@"SHF_NOTE_NV_TKINFO"
	.tkinfo
        /*0018*/ 	.word	0x00000002
        /*0030*/ 	.string	""
        /*0030*/ 	.string	"ptxas"
        /*0030*/ 	.string	"Cuda compilation tools, release 13.0, V13.0.88"
        /*0030*/ 	.string	"Build cuda_13.0.r13.0/compiler.36424714_0"
        /*0030*/ 	.string	"-arch sm_100 -m 64 "



//--------------------- .note.nv.cuinfo           --------------------------
	.section	.note.nv.cuinfo,"",@"SHT_NOTE"
	.sectionflags	@"SHF_NOTE_NV_CUINFO"
        /*0018*/ 	.short	0x0002
        /*001a*/ 	.short	0x0064
        /*001c*/ 	.short	0x0082
	.zero		2


//--------------------- .nv.info                  --------------------------
	.section	.nv.info,"",@"SHT_CUDA_INFO"
	.align	4


	//----- nvinfo : EIATTR_REGCOUNT
	.align		4
        /*0000*/ 	.byte	0x04, 0x2f
        /*0002*/ 	.short	(.L_1 - .L_0)
	.align		4
.L_0:
        /*0004*/ 	.word	index@(_Z9FP16_GELUILi8EEvP6__halfS1_i)
        /*0008*/ 	.word	0x00000020


	//----- nvinfo : EIATTR_FRAME_SIZE
	.align		4
.L_1:
        /*000c*/ 	.byte	0x04, 0x11
        /*000e*/ 	.short	(.L_3 - .L_2)
	.align		4
.L_2:
        /*0010*/ 	.word	index@(_Z9FP16_GELUILi8EEvP6__halfS1_i)
        /*0014*/ 	.word	0x00000000


	//----- nvinfo : EIATTR_MIN_STACK_SIZE
	.align		4
.L_3:
        /*0018*/ 	.byte	0x04, 0x12
        /*001a*/ 	.short	(.L_5 - .L_4)
	.align		4
.L_4:
        /*001c*/ 	.word	index@(_Z9FP16_GELUILi8EEvP6__halfS1_i)
        /*0020*/ 	.word	0x00000000
.L_5:


//--------------------- .nv.compat                --------------------------
	.section	.nv.compat,"",@"SHT_CUDA_COMPAT_INFO"
	.align	4
        /*0000*/ 	.byte	0x02, 0x09, 0x00, 0x00, 0x02, 0x02, 0x01, 0x00, 0x02, 0x05, 0x05, 0x00, 0x03, 0x07, 0x01, 0x01
        /*0010*/ 	.byte	0x02, 0x03, 0x00, 0x00, 0x02, 0x06, 0x01, 0x00, 0x04, 0x0b, 0x08, 0x00, 0x01, 0x00, 0x00, 0x00
        /*0020*/ 	.byte	0x00, 0x00, 0x00, 0x00


//--------------------- .nv.info._Z9FP16_GELUILi8EEvP6__halfS1_i --------------------------
	.section	.nv.info._Z9FP16_GELUILi8EEvP6__halfS1_i,"",@"SHT_CUDA_INFO"
	.sectionflags	@""
	.align	4


	//----- nvinfo : EIATTR_CUDA_API_VERSION
	.align		4
        /*0000*/ 	.byte	0x04, 0x37
        /*0002*/ 	.short	(.L_7 - .L_6)
.L_6:
        /*0004*/ 	.word	0x00000082


	//----- nvinfo : EIATTR_KPARAM_INFO
	.align		4
.L_7:
        /*0008*/ 	.byte	0x04, 0x17
        /*000a*/ 	.short	(.L_9 - .L_8)
.L_8:
        /*000c*/ 	.word	0x00000000
        /*0010*/ 	.short	0x0002
        /*0012*/ 	.short	0x0010
        /*0014*/ 	.byte	0x00, 0xf0, 0x11, 0x00


	//----- nvinfo : EIATTR_KPARAM_INFO
	.align		4
.L_9:
        /*0018*/ 	.byte	0x04, 0x17
        /*001a*/ 	.short	(.L_11 - .L_10)
.L_10:
        /*001c*/ 	.word	0x00000000
        /*0020*/ 	.short	0x0001
        /*0022*/ 	.short	0x0008
        /*0024*/ 	.byte	0x00, 0xf5, 0x21, 0x00


	//----- nvinfo : EIATTR_KPARAM_INFO
	.align		4
.L_11:
        /*0028*/ 	.byte	0x04, 0x17
        /*002a*/ 	.short	(.L_13 - .L_12)
.L_12:
        /*002c*/ 	.word	0x00000000
        /*0030*/ 	.short	0x0000
        /*0032*/ 	.short	0x0000
        /*0034*/ 	.byte	0x00, 0xf5, 0x21, 0x00


	//----- nvinfo : EIATTR_SPARSE_MMA_MASK
	.align		4
.L_13:
        /*0038*/ 	.byte	0x03, 0x50
        /*003a*/ 	.short	0x0000


	//----- nvinfo : EIATTR_MAXREG_COUNT
	.align		4
        /*003c*/ 	.byte	0x03, 0x1b
        /*003e*/ 	.short	0x00ff


	//----- nvinfo : EIATTR_MERCURY_ISA_VERSION
	.align		4
        /*0040*/ 	.byte	0x03, 0x5f
        /*0042*/ 	.short	0x0101


	//----- nvinfo : EIATTR_VRC_CTA_INIT_COUNT
	.align		4
        /*0044*/ 	.byte	0x02, 0x4a
	.zero		1
	.zero		1


	//----- nvinfo : EIATTR_EXIT_INSTR_OFFSETS
	.align		4
        /*0048*/ 	.byte	0x04, 0x1c
        /*004a*/ 	.short	(.L_15 - .L_14)


	//   ....[0]....
.L_14:
        /*004c*/ 	.word	0x00000080


	//   ....[1]....
        /*0050*/ 	.word	0x00000c20


	//----- nvinfo : EIATTR_CRS_STACK_SIZE
	.align		4
.L_15:
        /*0054*/ 	.byte	0x04, 0x1e
        /*0056*/ 	.short	(.L_17 - .L_16)
.L_16:
        /*0058*/ 	.word	0x00000000


	//----- nvinfo : EIATTR_CBANK_PARAM_SIZE
	.align		4
.L_17:
        /*005c*/ 	.byte	0x03, 0x19
        /*005e*/ 	.short	0x0014


	//----- nvinfo : EIATTR_PARAM_CBANK
	.align		4
        /*0060*/ 	.byte	0x04, 0x0a
        /*0062*/ 	.short	(.L_19 - .L_18)
	.align		4
.L_18:
        /*0064*/ 	.word	index@(.nv.constant0._Z9FP16_GELUILi8EEvP6__halfS1_i)
        /*0068*/ 	.short	0x0380
        /*006a*/ 	.short	0x0014


	//----- nvinfo : EIATTR_SW_WAR
	.align		4
.L_19:
        /*006c*/ 	.byte	0x04, 0x36
        /*006e*/ 	.short	(.L_21 - .L_20)
.L_20:
        /*0070*/ 	.word	0x00000008
.L_21:


//--------------------- .nv.callgraph             --------------------------
	.section	.nv.callgraph,"",@"SHT_CUDA_CALLGRAPH"
	.align	4
	.sectionentsize	8
	.align		4
        /*0000*/ 	.word	0x00000000
	.align		4
        /*0004*/ 	.word	0xffffffff
	.align		4
        /*0008*/ 	.word	0x00000000
	.align		4
        /*000c*/ 	.word	0xfffffffe
	.align		4
        /*0010*/ 	.word	0x00000000
	.align		4
        /*0014*/ 	.word	0xfffffffd
	.align		4
        /*0018*/ 	.word	0x00000000
	.align		4
        /*001c*/ 	.word	0xfffffffc


//--------------------- .text._Z9FP16_GELUILi8EEvP6__halfS1_i --------------------------
	.section	.text._Z9FP16_GELUILi8EEvP6__halfS1_i,"ax",@progbits
	.align	128
        .global         _Z9FP16_GELUILi8EEvP6__halfS1_i
        .type           _Z9FP16_GELUILi8EEvP6__halfS1_i,@function
        .size           _Z9FP16_GELUILi8EEvP6__halfS1_i,(.L_x_2 - _Z9FP16_GELUILi8EEvP6__halfS1_i)
        .other          _Z9FP16_GELUILi8EEvP6__halfS1_i,@"STO_CUDA_ENTRY STV_DEFAULT"
_Z9FP16_GELUILi8EEvP6__halfS1_i:
.text._Z9FP16_GELUILi8EEvP6__halfS1_i:
[----:B------:R-:W-:Y:S01]  /*0000*/  LDC R1, c[0x0][0x37c] ;  /* 0x0000df00ff017b82 */ /* 0x000fe20000000800 */
[----:B------:R-:W0:Y:S07]  /*0010*/  S2R R0, SR_TID.X ;  /* 0x0000000000007919 */ /* 0x000e2e0000002100 */
[----:B------:R-:W0:Y:S01]  /*0020*/  S2UR UR4, SR_CTAID.X ;  /* 0x00000000000479c3 */ /* 0x000e220000002500 */
[----:B------:R-:W1:Y:S07]  /*0030*/  LDCU UR5, c[0x0][0x390] ;  /* 0x00007200ff0577ac */ /* 0x000e6e0008000800 */
[----:B------:R-:W0:Y:S02]  /*0040*/  LDC R3, c[0x0][0x360] ;  /* 0x0000d800ff037b82 */ /* 0x000e240000000800 */
[----:B0-----:R-:W-:-:S05]  /*0050*/  IMAD R0, R3, UR4, R0 ;  /* 0x0000000403007c24 */ /* 0x001fca000f8e0200 */
[----:B------:R-:W-:-:S04]  /*0060*/  SHF.L.U32 R9, R0, 0x3, RZ ;  /* 0x0000000300097819 */ /* 0x000fc800000006ff */
[----:B-1----:R-:W-:-:S13]  /*0070*/  ISETP.GE.AND P0, PT, R9, UR5, PT ;  /* 0x0000000509007c0c */ /* 0x002fda000bf06270 */
[----:B------:R-:W-:Y:S05]  /*0080*/  @P0 EXIT ;  /* 0x000000000000094d */ /* 0x000fea0003800000 */
[----:B------:R-:W0:Y:S01]  /*0090*/  LDC.64 R4, c[0x0][0x380] ;  /* 0x0000e000ff047b82 */ /* 0x000e220000000a00 */
[----:B------:R-:W1:Y:S01]  /*00a0*/  LDCU UR4, c[0x0][0x370] ;  /* 0x00006e00ff0477ac */ /* 0x000e620008000800 */
[----:B------:R-:W2:Y:S06]  /*00b0*/  LDCU.64 UR6, c[0x0][0x358] ;  /* 0x00006b00ff0677ac */ /* 0x000eac0008000a00 */
[----:B------:R-:W3:Y:S01]  /*00c0*/  LDC.64 R6, c[0x0][0x388] ;  /* 0x0000e200ff067b82 */ /* 0x000ee20000000a00 */
[----:B-1----:R-:W-:-:S07]  /*00d0*/  IMAD R3, R3, UR4, RZ ;  /* 0x0000000403037c24 */ /* 0x002fce000f8e02ff */
.L_x_0:
[----:B01----:R-:W-:-:S05]  /*00e0*/  IMAD.WIDE R14, R9, 0x2, R4 ;  /* 0x00000002090e7825 */ /* 0x003fca00078e0204 */
[----:B--2---:R-:W2:Y:S04]  /*00f0*/  LDG.E.CONSTANT R13, desc[UR6][R14.64] ;  /* 0x000000060e0d7981 */ /* 0x004ea8000c1e9900 */
[----:B------:R-:W4:Y:S04]  /*0100*/  LDG.E.CONSTANT R10, desc[UR6][R14.64+0x4] ;  /* 0x000004060e0a7981 */ /* 0x000f28000c1e9900 */
[----:B------:R-:W5:Y:S04]  /*0110*/  LDG.E.CONSTANT R8, desc[UR6][R14.64+0x8] ;  /* 0x000008060e087981 */ /* 0x000f68000c1e9900 */
[----:B------:R4:W3:Y:S01]  /*0120*/  LDG.E.CONSTANT R12, desc[UR6][R14.64+0xc] ;  /* 0x00000c060e0c7981 */ /* 0x0008e2000c1e9900 */
[----:B------:R-:W-:Y:S01]  /*0130*/  HFMA2 R18, -RZ, RZ, 0, 0.044708251953125 ;  /* 0x000029b9ff127431 */ /* 0x000fe200000001ff */
[----:B------:R-:W-:Y:S01]  /*0140*/  MOV R11, 0x3c80f082 ;  /* 0x3c80f082000b7802 */ /* 0x000fe20000000f00 */
[----:B--2---:R-:W-:-:S02]  /*0150*/  HMUL2 R0, R13, R13 ;  /* 0x0000000d0d007232 */ /* 0x004fc40000000000 */
[C---:B------:R-:W-:Y:S02]  /*0160*/  HMUL2 R2, R13.reuse, 0.7978515625, 0.7978515625 ;  /* 0x3a623a620d027832 */ /* 0x040fe40000000000 */
[----:B----4-:R-:W-:Y:S02]  /*0170*/  HMUL2 R14, R10, 0.7978515625, 0.7978515625 ;  /* 0x3a623a620a0e7832 */ /* 0x010fe40000000000 */
[----:B------:R-:W-:Y:S02]  /*0180*/  HFMA2 R0, R0, R13, -RZ ;  /* 0x0000000d00007231 */ /* 0x000fe400001000ff */
[C---:B-----5:R-:W-:Y:S02]  /*0190*/  HMUL2 R24, R8.reuse, R8 ;  /* 0x0000000808187232 */ /* 0x060fe40000000000 */
[----:B------:R-:W-:Y:S02]  /*01a0*/  HFMA2 R26, R8, 0.7978515625, 0.7978515625, -RZ ;  /* 0x3a623a62081a7831 */ /* 0x000fe400001000ff */
[----:B------:R-:W-:-:S02]  /*01b0*/  HFMA2 R13, R13, 0.5, 0.5, -RZ ;  /* 0x380038000d0d7831 */ /* 0x000fc400001000ff */
[----:B------:R-:W-:Y:S02]  /*01c0*/  HMUL2 R24, R24, R8 ;  /* 0x0000000818187232 */ /* 0x000fe40000000000 */
[----:B------:R-:W-:Y:S02]  /*01d0*/  HMUL2 R8, R8, 0.5, 0.5 ;  /* 0x3800380008087832 */ /* 0x000fe40000000000 */
[----:B------:R-:W-:-:S04]  /*01e0*/  HFMA2 R0, R0, R18.H0_H0, 1, 1 ;  /* 0x3c003c0000007431 */ /* 0x000fc80000040012 */
[----:B------:R-:W-:-:S05]  /*01f0*/  HFMA2 R0, R2, R0, -RZ ;  /* 0x0000000002007231 */ /* 0x000fca00001000ff */
[--C-:B------:R-:W-:Y:S02]  /*0200*/  HADD2.F32 R20, -RZ, R0.reuse.H0_H0 ;  /* 0x20000000ff147230 */ /* 0x100fe40000004100 */
[----:B------:R-:W-:Y:S02]  /*0210*/  HADD2.F32 R21, -RZ, R0.H1_H1 ;  /* 0x30000000ff157230 */ /* 0x000fe40000004100 */
[-C--:B------:R-:W-:Y:S02]  /*0220*/  HMUL2 R0, R10, R10.reuse ;  /* 0x0000000a0a007232 */ /* 0x080fe40000000000 */
[C---:B------:R-:W-:Y:S01]  /*0230*/  FMUL R2, |R20|.reuse, 2.8853900432586669922 ;  /* 0x4038aa3b14027820 */ /* 0x040fe20000400200 */
[C---:B------:R-:W-:Y:S01]  /*0240*/  FSETP.GE.AND P0, PT, |R20|.reuse, 9.010913848876953125, PT ;  /* 0x41102cb41400780b */ /* 0x040fe20003f06200 */
[C---:B------:R-:W-:Y:S01]  /*0250*/  FMUL R15, |R21|.reuse, 2.8853900432586669922 ;  /* 0x4038aa3b150f7820 */ /* 0x040fe20000400200 */
[C---:B------:R-:W-:Y:S01]  /*0260*/  FSETP.GE.AND P2, PT, |R21|.reuse, 9.010913848876953125, PT ;  /* 0x41102cb41500780b */ /* 0x040fe20003f46200 */
[----:B------:R-:W-:Y:S01]  /*0270*/  HFMA2 R0, R0, R10, -RZ ;  /* 0x0000000a00007231 */ /* 0x000fe200001000ff */
[----:B------:R-:W-:Y:S01]  /*0280*/  FSETP.GE.AND P3, PT, |R21|, 0.60000002384185791016, PT ;  /* 0x3f19999a1500780b */ /* 0x000fe20003f66200 */
[----:B------:R-:W0:Y:S01]  /*0290*/  MUFU.EX2 R2, R2 ;  /* 0x0000000200027308 */ /* 0x000e220000000800 */
[----:B------:R-:W-:Y:S01]  /*02a0*/  FSETP.GE.AND P1, PT, |R20|, 0.60000002384185791016, PT ;  /* 0x3f19999a1400780b */ /* 0x000fe20003f26200 */
[----:B------:R-:W-:-:S06]  /*02b0*/  HFMA2 R0, R0, R18.H0_H0, 1, 1 ;  /* 0x3c003c0000007431 */ /* 0x000fcc0000040012 */
[----:B------:R-:W1:Y:S01]  /*02c0*/  MUFU.EX2 R15, R15 ;  /* 0x0000000f000f7308 */ /* 0x000e620000000800 */
[----:B------:R-:W-:Y:S02]  /*02d0*/  HFMA2 R14, R14, R0, -RZ ;  /* 0x000000000e0e7231 */ /* 0x000fe400001000ff */
[----:B------:R-:W-:Y:S01]  /*02e0*/  FMUL R0, R21, R21 ;  /* 0x0000001515007220 */ /* 0x000fe20000400000 */
[----:B0-----:R-:W-:Y:S01]  /*02f0*/  FADD R23, R2, 1 ;  /* 0x3f80000002177421 */ /* 0x001fe20000000000 */
[----:B------:R-:W-:Y:S02]  /*0300*/  FMUL R2, R20, R20 ;  /* 0x0000001414027220 */ /* 0x000fe40000400000 */
[-C--:B------:R-:W-:Y:S02]  /*0310*/  FFMA R25, R0, R11.reuse, -0.052303962409496307373 ;  /* 0xbd563cae00197423 */ /* 0x080fe4000000000b */
[----:B------:R-:W-:Y:S01]  /*0320*/  FFMA R17, R2, R11, -0.052303962409496307373 ;  /* 0xbd563cae02117423 */ /* 0x000fe2000000000b */
[----:B------:R-:W0:Y:S01]  /*0330*/  MUFU.RCP R23, R23 ;  /* 0x0000001700177308 */ /* 0x000e220000001000 */
[----:B------:R-:W-:-:S02]  /*0340*/  HADD2.F32 R19, -RZ, R14.H0_H0 ;  /* 0x2000000eff137230 */ /* 0x000fc40000004100 */
[----:B------:R-:W-:Y:S01]  /*0350*/  FFMA R27, R0, R25, 0.1331529766321182251 ;  /* 0x3e085941001b7423 */ /* 0x000fe20000000019 */
[----:B-1----:R-:W-:Y:S01]  /*0360*/  FADD R16, R15, 1 ;  /* 0x3f8000000f107421 */ /* 0x002fe20000000000 */
[----:B------:R-:W-:Y:S01]  /*0370*/  FFMA R17, R2, R17, 0.1331529766321182251 ;  /* 0x3e08594102117423 */ /* 0x000fe20000000011 */
[----:B------:R-:W-:Y:S01]  /*0380*/  FMUL R22, |R19|, 2.8853900432586669922 ;  /* 0x4038aa3b13167820 */ /* 0x000fe20000400200 */
[----:B------:R-:W-:Y:S01]  /*0390*/  FFMA R27, R0, R27, -0.33332768082618713379 ;  /* 0xbeaaa9ed001b7423 */ /* 0x000fe2000000001b */
[----:B------:R1:W2:Y:S01]  /*03a0*/  MUFU.RCP R15, R16 ;  /* 0x00000010000f7308 */ /* 0x0002a20000001000 */
[----:B------:R-:W-:Y:S01]  /*03b0*/  FFMA R25, R2, R17, -0.33332768082618713379 ;  /* 0xbeaaa9ed02197423 */ /* 0x000fe20000000011 */
[----:B------:R-:W-:Y:S02]  /*03c0*/  HADD2.F32 R17, -RZ, R14.H1_H1 ;  /* 0x3000000eff117230 */ /* 0x000fe40000004100 */
[----:B------:R-:W-:Y:S01]  /*03d0*/  FFMA R0, R0, R27, RZ ;  /* 0x0000001b00007223 */ /* 0x000fe200000000ff */
[----:B------:R-:W-:-:S02]  /*03e0*/  FFMA R25, R2, R25, RZ ;  /* 0x0000001902197223 */ /* 0x000fc400000000ff */
[----:B------:R-:W-:Y:S01]  /*03f0*/  FMUL R2, |R17|, 2.8853900432586669922 ;  /* 0x4038aa3b11027820 */ /* 0x000fe20000400200 */
[----:B------:R4:W5:Y:S01]  /*0400*/  MUFU.EX2 R14, R22 ;  /* 0x00000016000e7308 */ /* 0x0009620000000800 */
[----:B-1----:R-:W-:-:S07]  /*0410*/  HFMA2 R16, -RZ, RZ, 1.875, 0 ;  /* 0x3f800000ff107431 */ /* 0x002fce00000001ff */
[----:B------:R-:W1:Y:S01]  /*0420*/  MUFU.EX2 R2, R2 ;  /* 0x0000000200027308 */ /* 0x000e620000000800 */
[----:B----4-:R-:W-:Y:S02]  /*0430*/  HFMA2 R22, R24, R18.H0_H0, 1, 1 ;  /* 0x3c003c0018167431 */ /* 0x010fe40000040012 */
[--C-:B0-----:R-:W-:Y:S01]  /*0440*/  FFMA R23, R23, -2, R16.reuse ;  /* 0xc000000017177823 */ /* 0x101fe20000000010 */
[----:B--2---:R-:W-:Y:S01]  /*0450*/  FFMA R15, R15, -2, R16 ;  /* 0xc00000000f0f7823 */ /* 0x004fe20000000010 */
[----:B------:R-:W-:-:S03]  /*0460*/  HMUL2 R22, R26, R22 ;  /* 0x000000161a167232 */ /* 0x000fc60000000000 */
[----:B------:R-:W-:Y:S01]  /*0470*/  FSEL R23, R23, 1, !P0 ;  /* 0x3f80000017177808 */ /* 0x000fe20004000000 */
[----:B-----5:R-:W-:Y:S01]  /*0480*/  FADD R24, R14, 1 ;  /* 0x3f8000000e187421 */ /* 0x020fe20000000000 */
[----:B------:R-:W-:Y:S02]  /*0490*/  FSEL R14, R15, 1, !P2 ;  /* 0x3f8000000f0e7808 */ /* 0x000fe40005000000 */
[--C-:B------:R-:W-:Y:S01]  /*04a0*/  LOP3.LUT R15, R23, 0x80000000, R20.reuse, 0xb8, !PT ;  /* 0x80000000170f7812 */ /* 0x100fe200078eb814 */
[----:B------:R-:W-:Y:S01]  /*04b0*/  @!P1 FFMA R15, R20, R25, R20 ;  /* 0x00000019140f9223 */ /* 0x000fe20000000014 */
[----:B------:R0:W2:Y:S01]  /*04c0*/  MUFU.RCP R23, R24 ;  /* 0x0000001800177308 */ /* 0x0000a20000001000 */
[--C-:B------:R-:W-:Y:S01]  /*04d0*/  LOP3.LUT R14, R14, 0x80000000, R21.reuse, 0xb8, !PT ;  /* 0x800000000e0e7812 */ /* 0x100fe200078eb815 */
[----:B------:R-:W-:Y:S01]  /*04e0*/  @!P3 FFMA R14, R21, R0, R21 ;  /* 0x00000000150eb223 */ /* 0x000fe20000000015 */
[--C-:B------:R-:W-:Y:S01]  /*04f0*/  HADD2.F32 R21, -RZ, R22.reuse.H0_H0 ;  /* 0x20000016ff157230 */ /* 0x100fe20000004100 */
[C---:B------:R-:W-:Y:S01]  /*0500*/  FSETP.GE.AND P0, PT, |R19|.reuse, 9.010913848876953125, PT ;  /* 0x41102cb41300780b */ /* 0x040fe20003f06200 */
[----:B-1----:R-:W-:Y:S01]  /*0510*/  FADD R2, R2, 1 ;  /* 0x3f80000002027421 */ /* 0x002fe20000000000 */
[----:B------:R-:W-:Y:S01]  /*0520*/  FMUL R0, R19, R19 ;  /* 0x0000001313007220 */ /* 0x000fe20000400000 */
[----:B------:R-:W-:Y:S01]  /*0530*/  FMUL R20, R17, R17 ;  /* 0x0000001111147220 */ /* 0x000fe20000400000 */
[----:B------:R-:W-:Y:S01]  /*0540*/  FSETP.GE.AND P1, PT, |R19|, 0.60000002384185791016, PT ;  /* 0x3f19999a1300780b */ /* 0x000fe20003f26200 */
[----:B0-----:R-:W-:Y:S01]  /*0550*/  FMUL R24, |R21|, 2.8853900432586669922 ;  /* 0x4038aa3b15187820 */ /* 0x001fe20000400200 */
[----:B------:R0:W1:Y:S01]  /*0560*/  MUFU.RCP R25, R2 ;  /* 0x0000000200197308 */ /* 0x0000620000001000 */
[-C--:B------:R-:W-:Y:S01]  /*0570*/  FFMA R27, R0, R11.reuse, -0.052303962409496307373 ;  /* 0xbd563cae001b7423 */ /* 0x080fe2000000000b */
[----:B------:R-:W-:Y:S01]  /*0580*/  FFMA R29, R20, R11, -0.052303962409496307373 ;  /* 0xbd563cae141d7423 */ /* 0x000fe2000000000b */
[----:B------:R-:W-:Y:S01]  /*0590*/  FSETP.GE.AND P2, PT, |R17|, 0.60000002384185791016, PT ;  /* 0x3f19999a1100780b */ /* 0x000fe20003f46200 */
[----:B------:R-:W-:-:S02]  /*05a0*/  HADD2.F32 R22, -RZ, R22.H1_H1 ;  /* 0x30000016ff167230 */ /* 0x000fc40000004100 */
[----:B------:R-:W-:Y:S01]  /*05b0*/  FFMA R27, R0, R27, 0.1331529766321182251 ;  /* 0x3e085941001b7423 */ /* 0x000fe2000000001b */
[----:B------:R-:W-:Y:S01]  /*05c0*/  FFMA R29, R20, R29, 0.1331529766321182251 ;  /* 0x3e085941141d7423 */ /* 0x000fe2000000001d */
[--C-:B--2---:R-:W-:Y:S01]  /*05d0*/  FFMA R23, R23, -2, R16.reuse ;  /* 0xc000000017177823 */ /* 0x104fe20000000010 */
[----:B------:R-:W2:Y:S01]  /*05e0*/  MUFU.EX2 R24, R24 ;  /* 0x0000001800187308 */ /* 0x000ea20000000800 */
[----:B------:R-:W-:Y:S01]  /*05f0*/  FFMA R27, R0, R27, -0.33332768082618713379 ;  /* 0xbeaaa9ed001b7423 */ /* 0x000fe2000000001b */
[----:B0-----:R-:W-:Y:S01]  /*0600*/  FFMA R2, R20, R29, -0.33332768082618713379 ;  /* 0xbeaaa9ed14027423 */ /* 0x001fe2000000001d */
[----:B------:R-:W-:Y:S02]  /*0610*/  F2FP.F16.F32.PACK_AB R14, R14, R15 ;  /* 0x0000000f0e0e723e */ /* 0x000fe400000000ff */
[----:B------:R-:W-:Y:S01]  /*0620*/  FSEL R26, R23, 1, !P0 ;  /* 0x3f800000171a7808 */ /* 0x000fe20004000000 */
[-C--:B---3--:R-:W-:Y:S02]  /*0630*/  HFMA2 R23, R12, R12.reuse, -RZ ;  /* 0x0000000c0c177231 */ /* 0x088fe400001000ff */
[----:B------:R-:W-:Y:S01]  /*0640*/  FFMA R0, R0, R27, RZ ;  /* 0x0000001b00007223 */ /* 0x000fe200000000ff */
[----:B------:R-:W-:Y:S01]  /*0650*/  FSETP.GE.AND P0, PT, |R17|, 9.010913848876953125, PT ;  /* 0x41102cb41100780b */ /* 0x000fe20003f06200 */
[----:B-1----:R-:W-:Y:S01]  /*0660*/  FFMA R25, R25, -2, R16 ;  /* 0xc000000019197823 */ /* 0x002fe20000000010 */
[----:B------:R-:W-:Y:S01]  /*0670*/  FFMA R2, R20, R2, RZ ;  /* 0x0000000214027223 */ /* 0x000fe200000000ff */
[--C-:B------:R-:W-:Y:S01]  /*0680*/  LOP3.LUT R20, R26, 0x80000000, R19.reuse, 0xb8, !PT ;  /* 0x800000001a147812 */ /* 0x100fe200078eb813 */
[----:B------:R-:W-:Y:S01]  /*0690*/  @!P1 FFMA R20, R19, R0, R19 ;  /* 0x0000000013149223 */ /* 0x000fe20000000013 */
[----:B------:R-:W-:Y:S01]  /*06a0*/  FSETP.GE.AND P1, PT, |R21|, 0.60000002384185791016, PT ;  /* 0x3f19999a1500780b */ /* 0x000fe20003f26200 */
[----:B------:R-:W-:Y:S01]  /*06b0*/  HADD2 R14, R14, 1, 1 ;  /* 0x3c003c000e0e7430 */ /* 0x000fe20000000000 */
[----:B------:R-:W-:Y:S01]  /*06c0*/  FSEL R0, R25, 1, !P0 ;  /* 0x3f80000019007808 */ /* 0x000fe20004000000 */
[----:B------:R-:W-:-:S02]  /*06d0*/  HMUL2 R23, R23, R12 ;  /* 0x0000000c17177232 */ /* 0x000fc40000000000 */
[C---:B------:R-:W-:Y:S01]  /*06e0*/  FMUL R25, R21.reuse, R21 ;  /* 0x0000001515197220 */ /* 0x040fe20000400000 */
[----:B------:R-:W-:Y:S01]  /*06f0*/  FSETP.GE.AND P0, PT, |R21|, 9.010913848876953125, PT ;  /* 0x41102cb41500780b */ /* 0x000fe20003f06200 */
[----:B------:R-:W-:Y:S01]  /*0700*/  HMUL2 R13, R13, R14 ;  /* 0x0000000e0d0d7232 */ /* 0x000fe20000000000 */
[--C-:B------:R-:W-:Y:S01]  /*0710*/  LOP3.LUT R19, R0, 0x80000000, R17.reuse, 0xb8, !PT ;  /* 0x8000000000137812 */ /* 0x100fe200078eb811 */
[----:B------:R-:W-:Y:S02]  /*0720*/  HFMA2 R18, R23, R18.H0_H0, 1, 1 ;  /* 0x3c003c0017127431 */ /* 0x000fe40000040012 */
[----:B--2---:R-:W-:Y:S01]  /*0730*/  FADD R23, R24, 1 ;  /* 0x3f80000018177421 */ /* 0x004fe20000000000 */
[C---:B------:R-:W-:Y:S02]  /*0740*/  HFMA2 R24, R12.reuse, 0.7978515625, 0.7978515625, -RZ ;  /* 0x3a623a620c187831 */ /* 0x040fe400001000ff */
[----:B------:R-:W-:Y:S01]  /*0750*/  @!P2 FFMA R19, R17, R2, R17 ;  /* 0x000000021113a223 */ /* 0x000fe20000000011 */
[C---:B------:R-:W-:Y:S01]  /*0760*/  FFMA R0, R25.reuse, R11, -0.052303962409496307373 ;  /* 0xbd563cae19007423 */ /* 0x040fe2000000000b */
[----:B------:R-:W-:Y:S01]  /*0770*/  HFMA2 R12, R12, 0.5, 0.5, -RZ ;  /* 0x380038000c0c7831 */ /* 0x000fe200001000ff */
[----:B------:R-:W0:Y:S02]  /*0780*/  MUFU.RCP R23, R23 ;  /* 0x0000001700177308 */ /* 0x000e240000001000 */
[----:B------:R-:W-:Y:S01]  /*0790*/  FFMA R0, R25, R0, 0.1331529766321182251 ;  /* 0x3e08594119007423 */ /* 0x000fe20000000000 */
[----:B------:R-:W-:Y:S01]  /*07a0*/  F2FP.F16.F32.PACK_AB R19, R19, R20 ;  /* 0x000000141313723e */ /* 0x000fe200000000ff */
[----:B------:R-:W-:-:S02]  /*07b0*/  HMUL2 R18, R24, R18 ;  /* 0x0000001218127232 */ /* 0x000fc40000000000 */
[----:B------:R-:W-:Y:S01]  /*07c0*/  FMUL R24, |R22|, 2.8853900432586669922 ;  /* 0x4038aa3b16187820 */ /* 0x000fe20000400200 */
[C---:B------:R-:W-:Y:S01]  /*07d0*/  FFMA R0, R25.reuse, R0, -0.33332768082618713379 ;  /* 0xbeaaa9ed19007423 */ /* 0x040fe20000000000 */
[----:B------:R-:W-:Y:S02]  /*07e0*/  HADD2 R19, R19, 1, 1 ;  /* 0x3c003c0013137430 */ /* 0x000fe40000000000 */
[--C-:B------:R-:W-:Y:S02]  /*07f0*/  HADD2.F32 R17, -RZ, R18.reuse.H0_H0 ;  /* 0x20000012ff117230 */ /* 0x100fe40000004100 */
[----:B------:R-:W-:Y:S01]  /*0800*/  FFMA R26, R25, R0, RZ ;  /* 0x00000000191a7223 */ /* 0x000fe200000000ff */
[----:B------:R-:W1:Y:S01]  /*0810*/  MUFU.EX2 R24, R24 ;  /* 0x0000001800187308 */ /* 0x000e620000000800 */
[----:B------:R-:W-:Y:S02]  /*0820*/  HADD2.F32 R18, -RZ, R18.H1_H1 ;  /* 0x30000012ff127230 */ /* 0x000fe40000004100 */
[----:B------:R-:W-:Y:S01]  /*0830*/  FMUL R2, |R17|, 2.8853900432586669922 ;  /* 0x4038aa3b11027820 */ /* 0x000fe20000400200 */
[----:B0-----:R-:W-:-:S02]  /*0840*/  FFMA R23, R23, -2, R16 ;  /* 0xc000000017177823 */ /* 0x001fc40000000010 */
[C---:B------:R-:W-:Y:S01]  /*0850*/  FMUL R0, |R18|.reuse, 2.8853900432586669922 ;  /* 0x4038aa3b12007820 */ /* 0x040fe20000400200 */
[C---:B------:R-:W-:Y:S02]  /*0860*/  FSETP.GE.AND P3, PT, |R18|.reuse, 0.60000002384185791016, PT ;  /* 0x3f19999a1200780b */ /* 0x040fe40003f66200 */
[----:B------:R-:W0:Y:S01]  /*0870*/  MUFU.EX2 R2, R2 ;  /* 0x0000000200027308 */ /* 0x000e220000000800 */
[----:B------:R-:W-:Y:S01]  /*0880*/  FSETP.GE.AND P2, PT, |R18|, 9.010913848876953125, PT ;  /* 0x41102cb41200780b */ /* 0x000fe20003f46200 */
[----:B-1----:R-:W-:-:S06]  /*0890*/  FADD R27, R24, 1 ;  /* 0x3f800000181b7421 */ /* 0x002fcc0000000000 */
[----:B------:R-:W1:Y:S01]  /*08a0*/  MUFU.EX2 R0, R0 ;  /* 0x0000000000007308 */ /* 0x000e620000000800 */
[----:B------:R-:W-:Y:S02]  /*08b0*/  FSEL R24, R23, 1, !P0 ;  /* 0x3f80000017187808 */ /* 0x000fe40004000000 */
[----:B------:R-:W-:Y:S02]  /*08c0*/  FSETP.GE.AND P0, PT, |R22|, 9.010913848876953125, PT ;  /* 0x41102cb41600780b */ /* 0x000fe40003f06200 */
[--C-:B------:R-:W-:Y:S01]  /*08d0*/  LOP3.LUT R23, R24, 0x80000000, R21.reuse, 0xb8, !PT ;  /* 0x8000000018177812 */ /* 0x100fe200078eb815 */
[----:B------:R-:W-:Y:S01]  /*08e0*/  @!P1 FFMA R23, R21, R26, R21 ;  /* 0x0000001a15179223 */ /* 0x000fe20000000015 */
[----:B------:R-:W-:Y:S01]  /*08f0*/  FSETP.GE.AND P1, PT, |R22|, 0.60000002384185791016, PT ;  /* 0x3f19999a1600780b */ /* 0x000fe20003f26200 */
[----:B------:R-:W2:Y:S01]  /*0900*/  MUFU.RCP R27, R27 ;  /* 0x0000001b001b7308 */ /* 0x000ea20000001000 */
[----:B0-----:R-:W-:Y:S01]  /*0910*/  FADD R21, R2, 1 ;  /* 0x3f80000002157421 */ /* 0x001fe20000000000 */
[----:B------:R-:W-:-:S04]  /*0920*/  FMUL R2, R22, R22 ;  /* 0x0000001616027220 */ /* 0x000fc80000400000 */
[----:B------:R-:W-:Y:S02]  /*0930*/  FFMA R25, R2, R11, -0.052303962409496307373 ;  /* 0xbd563cae02197423 */ /* 0x000fe4000000000b */
[----:B------:R-:W0:Y:S01]  /*0940*/  MUFU.RCP R21, R21 ;  /* 0x0000001500157308 */ /* 0x000e220000001000 */
[----:B-1----:R-:W-:Y:S01]  /*0950*/  FADD R26, R0, 1 ;  /* 0x3f800000001a7421 */ /* 0x002fe20000000000 */
[----:B------:R-:W-:-:S04]  /*0960*/  FFMA R29, R2, R25, 0.1331529766321182251 ;  /* 0x3e085941021d7423 */ /* 0x000fc80000000019 */
[C---:B------:R-:W-:Y:S02]  /*0970*/  FFMA R0, R2.reuse, R29, -0.33332768082618713379 ;  /* 0xbeaaa9ed02007423 */ /* 0x040fe4000000001d */
[----:B------:R-:W1:Y:S01]  /*0980*/  MUFU.RCP R25, R26 ;  /* 0x0000001a00197308 */ /* 0x000e620000001000 */
[--C-:B--2---:R-:W-:Y:S01]  /*0990*/  FFMA R27, R27, -2, R16.reuse ;  /* 0xc00000001b1b7823 */ /* 0x104fe20000000010 */
[----:B------:R-:W-:Y:S01]  /*09a0*/  FFMA R29, R2, R0, RZ ;  /* 0x00000000021d7223 */ /* 0x000fe200000000ff */
[----:B------:R-:W-:Y:S01]  /*09b0*/  FMUL R0, R17, R17 ;  /* 0x0000001111007220 */ /* 0x000fe20000400000 */
[----:B------:R-:W-:Y:S02]  /*09c0*/  FMUL R2, R18, R18 ;  /* 0x0000001212027220 */ /* 0x000fe40000400000 */
[----:B------:R-:W-:Y:S02]  /*09d0*/  FSEL R27, R27, 1, !P0 ;  /* 0x3f8000001b1b7808 */ /* 0x000fe40004000000 */
[----:B------:R-:W-:Y:S01]  /*09e0*/  FSETP.GE.AND P0, PT, |R17|, 9.010913848876953125, PT ;  /* 0x41102cb41100780b */ /* 0x000fe20003f06200 */
[----:B0-----:R-:W-:Y:S01]  /*09f0*/  FFMA R21, R21, -2, R16 ;  /* 0xc000000015157823 */ /* 0x001fe20000000010 */
[--C-:B------:R-:W-:Y:S01]  /*0a00*/  LOP3.LUT R24, R27, 0x80000000, R22.reuse, 0xb8, !PT ;  /* 0x800000001b187812 */ /* 0x100fe200078eb816 */
[-C--:B------:R-:W-:Y:S01]  /*0a10*/  FFMA R27, R0, R11.reuse, -0.052303962409496307373 ;  /* 0xbd563cae001b7423 */ /* 0x080fe2000000000b */
[----:B------:R-:W-:Y:S01]  /*0a20*/  FFMA R11, R2, R11, -0.052303962409496307373 ;  /* 0xbd563cae020b7423 */ /* 0x000fe2000000000b */
[----:B------:R-:W-:Y:S01]  /*0a30*/  @!P1 FFMA R24, R22, R29, R22 ;  /* 0x0000001d16189223 */ /* 0x000fe20000000016 */
[----:B------:R-:W-:Y:S01]  /*0a40*/  FSETP.GE.AND P1, PT, |R17|, 0.60000002384185791016, PT ;  /* 0x3f19999a1100780b */ /* 0x000fe20003f26200 */
[----:B------:R-:W-:Y:S01]  /*0a50*/  FFMA R27, R0, R27, 0.1331529766321182251 ;  /* 0x3e085941001b7423 */ /* 0x000fe2000000001b */
[----:B------:R-:W-:Y:S01]  /*0a60*/  FFMA R11, R2, R11, 0.1331529766321182251 ;  /* 0x3e085941020b7423 */ /* 0x000fe2000000000b */
[----:B-1----:R-:W-:Y:S01]  /*0a70*/  FFMA R25, R25, -2, R16 ;  /* 0xc000000019197823 */ /* 0x002fe20000000010 */
[----:B------:R-:W-:Y:S01]  /*0a80*/  FSEL R16, R21, 1, !P0 ;  /* 0x3f80000015107808 */ /* 0x000fe20004000000 */
[----:B------:R-:W-:Y:S01]  /*0a90*/  FFMA R27, R0, R27, -0.33332768082618713379 ;  /* 0xbeaaa9ed001b7423 */ /* 0x000fe2000000001b */
[----:B------:R-:W-:Y:S01]  /*0aa0*/  FFMA R11, R2, R11, -0.33332768082618713379 ;  /* 0xbeaaa9ed020b7423 */ /* 0x000fe2000000000b */
[----:B------:R-:W-:-:S02]  /*0ab0*/  F2FP.F16.F32.PACK_AB R23, R24, R23 ;  /* 0x000000171817723e */ /* 0x000fc400000000ff */
[----:B------:R-:W-:Y:S01]  /*0ac0*/  FSEL R25, R25, 1, !P2 ;  /* 0x3f80000019197808 */ /* 0x000fe20005000000 */
[----:B------:R-:W-:Y:S01]  /*0ad0*/  FFMA R0, R0, R27, RZ ;  /* 0x0000001b00007223 */ /* 0x000fe200000000ff */
[----:B------:R-:W-:Y:S01]  /*0ae0*/  FFMA R11, R2, R11, RZ ;  /* 0x0000000b020b7223 */ /* 0x000fe200000000ff */
[--C-:B------:R-:W-:Y:S01]  /*0af0*/  LOP3.LUT R16, R16, 0x80000000, R17.reuse, 0xb8, !PT ;  /* 0x8000000010107812 */ /* 0x100fe200078eb811 */
[----:B------:R-:W-:Y:S01]  /*0b00*/  HADD2 R23, R23, 1, 1 ;  /* 0x3c003c0017177430 */ /* 0x000fe20000000000 */
[--C-:B------:R-:W-:Y:S01]  /*0b10*/  LOP3.LUT R25, R25, 0x80000000, R18.reuse, 0xb8, !PT ;  /* 0x8000000019197812 */ /* 0x100fe200078eb812 */
[----:B------:R-:W-:Y:S01]  /*0b20*/  @!P1 FFMA R16, R17, R0, R17 ;  /* 0x0000000011109223 */ /* 0x000fe20000000011 */
[----:B------:R-:W-:Y:S01]  /*0b30*/  @!P3 FFMA R25, R18, R11, R18 ;  /* 0x0000000b1219b223 */ /* 0x000fe20000000012 */
[----:B------:R-:W-:Y:S02]  /*0b40*/  HFMA2 R0, R10, 0.5, 0.5, -RZ ;  /* 0x380038000a007831 */ /* 0x000fe400001000ff */
[----:B------:R-:W-:-:S04]  /*0b50*/  IMAD.WIDE R10, R9, 0x2, R6 ;  /* 0x00000002090a7825 */ /* 0x000fc800078e0206 */
[----:B------:R-:W-:Y:S01]  /*0b60*/  HFMA2 R23, R8, R23, -RZ ;  /* 0x0000001708177231 */ /* 0x000fe200001000ff */
[----:B------:R-:W-:Y:S02]  /*0b70*/  LEA R9, R3, R9, 0x3 ;  /* 0x0000000903097211 */ /* 0x000fe400078e18ff */
[----:B------:R-:W-:Y:S01]  /*0b80*/  F2FP.F16.F32.PACK_AB R16, R25, R16 ;  /* 0x000000101910723e */ /* 0x000fe200000000ff */
[----:B------:R1:W-:Y:S01]  /*0b90*/  STG.E desc[UR6][R10.64], R13 ;  /* 0x0000000d0a007986 */ /* 0x0003e2000c101906 */
[----:B------:R-:W-:-:S03]  /*0ba0*/  ISETP.GE.AND P0, PT, R9, UR5, PT ;  /* 0x0000000509007c0c */ /* 0x000fc6000bf06270 */
[----:B------:R-:W-:Y:S01]  /*0bb0*/  HADD2 R16, R16, 1, 1 ;  /* 0x3c003c0010107430 */ /* 0x000fe20000000000 */
[----:B------:R1:W-:Y:S01]  /*0bc0*/  STG.E desc[UR6][R10.64+0x8], R23 ;  /* 0x000008170a007986 */ /* 0x0003e2000c101906 */
[----:B------:R-:W-:Y:S02]  /*0bd0*/  HMUL2 R19, R0, R19 ;  /* 0x0000001300137232 */ /* 0x000fe40000000000 */
[----:B------:R-:W-:-:S03]  /*0be0*/  HMUL2 R15, R12, R16 ;  /* 0x000000100c0f7232 */ /* 0x000fc60000000000 */
[----:B------:R1:W-:Y:S04]  /*0bf0*/  STG.E desc[UR6][R10.64+0x4], R19 ;  /* 0x000004130a007986 */ /* 0x0003e8000c101906 */
[----:B------:R1:W-:Y:S01]  /*0c00*/  STG.E desc[UR6][R10.64+0xc], R15 ;  /* 0x00000c0f0a007986 */ /* 0x0003e2000c101906 */
[----:B------:R-:W-:Y:S05]  /*0c10*/  @!P0 BRA `(.L_x_0) ;  /* 0xfffffff400308947 */ /* 0x000fea000383ffff */
[----:B------:R-:W-:Y:S05]  /*0c20*/  EXIT ;  /* 0x000000000000794d */ /* 0x000fea0003800000 */
.L_x_1:
[----:B------:R-:W-:-:S00]  /*0c30*/  BRA `(.L_x_1) ;  /* 0xfffffffc00fc7947 */ /* 0x000fc0000383ffff */
[----:B------:R-:W-:-:S00]  /*0c40*/  NOP ;  /* 0x0000000000007918 */ /* 0x000fc00000000000 */
        /* <DEDUP_REMOVED lines=11> */
.L_x_2:


//--------------------- .nv.shared.reserved.0     --------------------------
	.section	.nv.shared.reserved.0,"aw",@nobits
	.weak		__nv_reservedSMEM_offset_0_alias
	.size		__nv_reservedSMEM_offset_0_alias, 0, 64
	.other		__nv_reservedSMEM_offset_0_alias,@"STO_CUDA_RESERVED_SHARED STV_DEFAULT"
__nv_reservedSMEM_offset_0_alias:
	.zero		0
	.zero		64


//--------------------- .nv.constant0._Z9FP16_GELUILi8EEvP6__halfS1_i --------------------------
	.section	.nv.constant0._Z9FP16_GELUILi8EEvP6__halfS1_i,"a",@progbits
	.sectionflags	@""
	.align	4
.nv.constant0._Z9FP16_GELUILi8EEvP6__halfS1_i:
	.zero		916


//--------------------- SYMBOLS --------------------------

	.type		.nv.reservedSmem.offset0,@object
	.size		.nv.reservedSmem.offset0,0x4
